	.headerflags	@"EF_CUDA_TEXMODE_UNIFIED EF_CUDA_64BIT_ADDRESS EF_CUDA_ACCELERATORS EF_CUDA_SM90 EF_CUDA_VIRTUAL_SM(EF_CUDA_SM90)"
	.elftype	@"ET_EXEC"


//--------------------- .nv.info                  --------------------------
	.section	.nv.info,"",@"SHT_CUDA_INFO"
	.align	4


	//----- nvinfo : EIATTR_REGCOUNT
	.align		4
        /*0000*/ 	.byte	0x04, 0x2f
        /*0002*/ 	.short	(.L_1 - .L_0)
	.align		4
.L_0:
        /*0004*/ 	.word	index@(triton_poi_fused_add_leaky_relu_mul_5)
        /*0008*/ 	.word	0x0000001e


	//----- nvinfo : EIATTR_MIN_STACK_SIZE
	.align		4
.L_1:
        /*000c*/ 	.byte	0x04, 0x12
        /*000e*/ 	.short	(.L_3 - .L_2)
	.align		4
.L_2:
        /*0010*/ 	.word	index@(triton_poi_fused_add_leaky_relu_mul_5)
        /*0014*/ 	.word	0x00000000


	//----- nvinfo : EIATTR_FRAME_SIZE
	.align		4
.L_3:
        /*0018*/ 	.byte	0x04, 0x11
        /*001a*/ 	.short	(.L_5 - .L_4)
	.align		4
.L_4:
        /*001c*/ 	.word	index@(triton_poi_fused_add_leaky_relu_mul_5)
        /*0020*/ 	.word	0x00000000


	//----- nvinfo : EIATTR_MIN_STACK_SIZE
	.align		4
.L_5:
        /*0024*/ 	.byte	0x04, 0x12
        /*0026*/ 	.short	(.L_7 - .L_6)
	.align		4
.L_6:
        /*0028*/ 	.word	index@(triton_poi_fused_add_leaky_relu_mul_5)
        /*002c*/ 	.word	0x00000000
.L_7:


//--------------------- .nv.info.triton_poi_fused_add_leaky_relu_mul_5 --------------------------
	.section	.nv.info.triton_poi_fused_add_leaky_relu_mul_5,"",@"SHT_CUDA_INFO"
	.sectionflags	@""
	.align	4


	//----- nvinfo : EIATTR_CUDA_API_VERSION
	.align		4
        /*0000*/ 	.byte	0x04, 0x37
        /*0002*/ 	.short	(.L_9 - .L_8)
.L_8:
        /*0004*/ 	.word	0x0000007c


	//----- nvinfo : EIATTR_KPARAM_INFO
	.align		4
.L_9:
        /*0008*/ 	.byte	0x04, 0x17
        /*000a*/ 	.short	(.L_11 - .L_10)
.L_10:
        /*000c*/ 	.word	0x00000000
        /*0010*/ 	.short	0x0009
        /*0012*/ 	.short	0x0048
        /*0014*/ 	.byte	0x00, 0xf0, 0x11, 0x00


	//----- nvinfo : EIATTR_KPARAM_INFO
	.align		4
.L_11:
        /*0018*/ 	.byte	0x04, 0x17
        /*001a*/ 	.short	(.L_13 - .L_12)
.L_12:
        /*001c*/ 	.word	0x00000000
        /*0020*/ 	.short	0x0008
        /*0022*/ 	.short	0x0040
        /*0024*/ 	.byte	0x00, 0xf4, 0x21, 0x00


	//----- nvinfo : EIATTR_KPARAM_INFO
	.align		4
.L_13:
        /*0028*/ 	.byte	0x04, 0x17
        /*002a*/ 	.short	(.L_15 - .L_14)
.L_14:
        /*002c*/ 	.word	0x00000000
        /*0030*/ 	.short	0x0007
        /*0032*/ 	.short	0x0038
        /*0034*/ 	.byte	0x00, 0xf4, 0x21, 0x00


	//----- nvinfo : EIATTR_KPARAM_INFO
	.align		4
.L_15:
        /*0038*/ 	.byte	0x04, 0x17
        /*003a*/ 	.short	(.L_17 - .L_16)
.L_16:
        /*003c*/ 	.word	0x00000000
        /*0040*/ 	.short	0x0006
        /*0042*/ 	.short	0x0030
        /*0044*/ 	.byte	0x00, 0xf4, 0x21, 0x00


	//----- nvinfo : EIATTR_KPARAM_INFO
	.align		4
.L_17:
        /*0048*/ 	.byte	0x04, 0x17
        /*004a*/ 	.short	(.L_19 - .L_18)
.L_18:
        /*004c*/ 	.word	0x00000000
        /*0050*/ 	.short	0x0005
        /*0052*/ 	.short	0x0028
        /*0054*/ 	.byte	0x00, 0xf4, 0x21, 0x00


	//----- nvinfo : EIATTR_KPARAM_INFO
	.align		4
.L_19:
        /*0058*/ 	.byte	0x04, 0x17
        /*005a*/ 	.short	(.L_21 - .L_20)
.L_20:
        /*005c*/ 	.word	0x00000000
        /*0060*/ 	.short	0x0004
        /*0062*/ 	.short	0x0020
        /*0064*/ 	.byte	0x00, 0xf4, 0x21, 0x00


	//----- nvinfo : EIATTR_KPARAM_INFO
	.align		4
.L_21:
        /*0068*/ 	.byte	0x04, 0x17
        /*006a*/ 	.short	(.L_23 - .L_22)
.L_22:
        /*006c*/ 	.word	0x00000000
        /*0070*/ 	.short	0x0003
        /*0072*/ 	.short	0x0018
        /*0074*/ 	.byte	0x00, 0xf4, 0x21, 0x00


	//----- nvinfo : EIATTR_KPARAM_INFO
	.align		4
.L_23:
        /*0078*/ 	.byte	0x04, 0x17
        /*007a*/ 	.short	(.L_25 - .L_24)
.L_24:
        /*007c*/ 	.word	0x00000000
        /*0080*/ 	.short	0x0002
        /*0082*/ 	.short	0x0010
        /*0084*/ 	.byte	0x00, 0xf4, 0x21, 0x00


	//----- nvinfo : EIATTR_KPARAM_INFO
	.align		4
.L_25:
        /*0088*/ 	.byte	0x04, 0x17
        /*008a*/ 	.short	(.L_27 - .L_26)
.L_26:
        /*008c*/ 	.word	0x00000000
        /*0090*/ 	.short	0x0001
        /*0092*/ 	.short	0x0008
        /*0094*/ 	.byte	0x00, 0xf4, 0x21, 0x00


	//----- nvinfo : EIATTR_KPARAM_INFO
	.align		4
.L_27:
        /*0098*/ 	.byte	0x04, 0x17
        /*009a*/ 	.short	(.L_29 - .L_28)
.L_28:
        /*009c*/ 	.word	0x00000000
        /*00a0*/ 	.short	0x0000
        /*00a2*/ 	.short	0x0000
        /*00a4*/ 	.byte	0x00, 0xf4, 0x21, 0x00


	//----- nvinfo : EIATTR_SPARSE_MMA_MASK
	.align		4
.L_29:
        /*00a8*/ 	.byte	0x03, 0x50
        /*00aa*/ 	.short	0x0000


	//----- nvinfo : EIATTR_MAXREG_COUNT
	.align		4
        /*00ac*/ 	.byte	0x03, 0x1b
        /*00ae*/ 	.short	0x00ff


	//----- nvinfo : EIATTR_EXIT_INSTR_OFFSETS
	.align		4
        /*00b0*/ 	.byte	0x04, 0x1c
        /*00b2*/ 	.short	(.L_31 - .L_30)


	//   ....[0]....
.L_30:
        /*00b4*/ 	.word	0x00000480


	//   ....[1]....
        /*00b8*/ 	.word	0x000004b0


	//----- nvinfo : EIATTR_REQNTID
	.align		4
.L_31:
        /*00bc*/ 	.byte	0x04, 0x10
        /*00be*/ 	.short	(.L_33 - .L_32)
.L_32:
        /*00c0*/ 	.word	0x00000020
        /*00c4*/ 	.word	0x00000001
        /*00c8*/ 	.word	0x00000001


	//----- nvinfo : EIATTR_CBANK_PARAM_SIZE
	.align		4
.L_33:
        /*00cc*/ 	.byte	0x03, 0x19
        /*00ce*/ 	.short	0x004c


	//----- nvinfo : EIATTR_PARAM_CBANK
	.align		4
        /*00d0*/ 	.byte	0x04, 0x0a
        /*00d2*/ 	.short	(.L_35 - .L_34)
	.align		4
.L_34:
        /*00d4*/ 	.word	index@(.nv.constant0.triton_poi_fused_add_leaky_relu_mul_5)
        /*00d8*/ 	.short	0x0210
        /*00da*/ 	.short	0x004c


	//----- nvinfo : EIATTR_SW_WAR
	.align		4
.L_35:
        /*00dc*/ 	.byte	0x04, 0x36
        /*00de*/ 	.short	(.L_37 - .L_36)
.L_36:
        /*00e0*/ 	.word	0x00000008
.L_37:


//--------------------- .nv.callgraph             --------------------------
	.section	.nv.callgraph,"",@"SHT_CUDA_CALLGRAPH"
	.align	4
	.sectionentsize	8
	.align		4
        /*0000*/ 	.word	0x00000000
	.align		4
        /*0004*/ 	.word	0xffffffff
	.align		4
        /*0008*/ 	.word	0x00000000
	.align		4
        /*000c*/ 	.word	0xfffffffe
	.align		4
        /*0010*/ 	.word	0x00000000
	.align		4
        /*0014*/ 	.word	0xfffffffd
	.align		4
        /*0018*/ 	.word	0x00000000
	.align		4
        /*001c*/ 	.word	0xfffffffc


//--------------------- .text.triton_poi_fused_add_leaky_relu_mul_5 --------------------------
	.section	.text.triton_poi_fused_add_leaky_relu_mul_5,"ax",@progbits
	.align	128
        .global         triton_poi_fused_add_leaky_relu_mul_5
        .type           triton_poi_fused_add_leaky_relu_mul_5,@function
        .size           triton_poi_fused_add_leaky_relu_mul_5,(.L_x_1 - triton_poi_fused_add_leaky_relu_mul_5)
        .other          triton_poi_fused_add_leaky_relu_mul_5,@"STO_CUDA_ENTRY STV_DEFAULT"
triton_poi_fused_add_leaky_relu_mul_5:
.text.triton_poi_fused_add_leaky_relu_mul_5:
[----:B------:R-:W0:Y:S01]  /*0000*/  LDC R1, c[0x0][0x28] ;  /* 0x00000a00ff017b82 */ /* 0x000e220000000800 */
[----:B------:R-:W1:Y:S07]  /*0010*/  S2R R15, SR_TID.X ;  /* 0x00000000000f7919 */ /* 0x000e6e0000002100 */
[----:B------:R-:W2:Y:S01]  /*0020*/  LDC.64 R4, c[0x0][0x230] ;  /* 0x00008c00ff047b82 */ /* 0x000ea20000000a00 */
[----:B------:R-:W-:Y:S01]  /*0030*/  ULDC.64 UR4, c[0x0][0x208] ;  /* 0x0000820000047ab9 */ /* 0x000fe20000000a00 */
[----:B------:R-:W3:Y:S06]  /*0040*/  S2R R17, SR_CTAID.X ;  /* 0x0000000000117919 */ /* 0x000eec0000002500 */
[----:B------:R-:W4:Y:S08]  /*0050*/  LDC.64 R2, c[0x0][0x210] ;  /* 0x00008400ff027b82 */ /* 0x000f300000000a00 */
[----:B------:R-:W5:Y:S08]  /*0060*/  LDC.64 R8, c[0x0][0x220] ;  /* 0x00008800ff087b82 */ /* 0x000f700000000a00 */
[----:B------:R-:W2:Y:S01]  /*0070*/  LDC.64 R10, c[0x0][0x228] ;  /* 0x00008a00ff0a7b82 */ /* 0x000ea20000000a00 */
[----:B------:R-:W-:Y:S01]  /*0080*/  IMAD.MOV.U32 R14, RZ, RZ, RZ ;  /* 0x000000ffff0e7224 */ /* 0x000fe200078e00ff */
[----:B------:R-:W-:Y:S01]  /*0090*/  ULDC.64 UR6, c[0x0][0x238] ;  /* 0x00008e0000067ab9 */ /* 0x000fe20000000a00 */
[----:B------:R-:W-:Y:S01]  /*00a0*/  IMAD.MOV.U32 R16, RZ, RZ, RZ ;  /* 0x000000ffff107224 */ /* 0x000fe200078e00ff */
[----:B------:R-:W-:Y:S01]  /*00b0*/  ULDC.64 UR8, c[0x0][0x250] ;  /* 0x0000940000087ab9 */ /* 0x000fe20000000a00 */
[----:B-1----:R-:W-:-:S02]  /*00c0*/  LOP3.LUT R0, R15, 0xf, RZ, 0xc0, !PT ;  /* 0x0000000f0f007812 */ /* 0x002fc400078ec0ff */
[----:B---3--:R-:W-:-:S03]  /*00d0*/  SHF.R.S32.HI R6, RZ, 0x1b, R17 ;  /* 0x0000001bff067819 */ /* 0x008fc60000011411 */
[----:B------:R-:W-:Y:S01]  /*00e0*/  IMAD R17, R17, 0x10, R0 ;  /* 0x0000001011117824 */ /* 0x000fe200078e0200 */
[----:B------:R-:W-:-:S03]  /*00f0*/  SGXT R0, R6, 0x1 ;  /* 0x000000010600781a */ /* 0x000fc60000000200 */
[C---:B----4-:R-:W-:Y:S01]  /*0100*/  IMAD.WIDE R2, R17.reuse, 0x4, R2 ;  /* 0x0000000411027825 */ /* 0x050fe200078e0202 */
[----:B------:R-:W1:Y:S01]  /*0110*/  LDC.64 R6, c[0x0][0x218] ;  /* 0x00008600ff067b82 */ /* 0x000e620000000a00 */
[----:B------:R-:W-:Y:S02]  /*0120*/  ISETP.GE.AND P0, PT, R17, 0x10, PT ;  /* 0x000000101100780c */ /* 0x000fe40003f06270 */
[----:B------:R-:W-:-:S04]  /*0130*/  LEA.HI R0, R0, R17, RZ, 0x2 ;  /* 0x0000001100007211 */ /* 0x000fc800078f10ff */
[----:B------:R-:W-:-:S05]  /*0140*/  LOP3.LUT R0, R0, 0xfffffffc, RZ, 0xc0, !PT ;  /* 0xfffffffc00007812 */ /* 0x000fca00078ec0ff */
[----:B------:R-:W-:Y:S02]  /*0150*/  IMAD.IADD R13, R17, 0x1, -R0 ;  /* 0x00000001110d7824 */ /* 0x000fe400078e0a00 */
[----:B------:R-:W-:Y:S02]  /*0160*/  IMAD.MOV.U32 R0, RZ, RZ, RZ ;  /* 0x000000ffff007224 */ /* 0x000fe400078e00ff */
[----:B--2---:R-:W-:Y:S01]  /*0170*/  IMAD.WIDE R4, R13, 0x4, R4 ;  /* 0x000000040d047825 */ /* 0x004fe200078e0204 */
[----:B------:R-:W-:-:S03]  /*0180*/  CS2R R12, SRZ ;  /* 0x00000000000c7805 */ /* 0x000fc6000001ff00 */
[----:B------:R-:W2:Y:S04]  /*0190*/  @!P0 LDG.E R0, desc[UR4][R2.64] ;  /* 0x0000000402008981 */ /* 0x000ea8000c1e1900 */
[----:B------:R3:W2:Y:S01]  /*01a0*/  @!P0 LDG.E.EL R13, desc[UR4][R4.64] ;  /* 0x00000004040d8981 */ /* 0x0006a2000c2e1900 */
[----:B-1----:R-:W-:-:S04]  /*01b0*/  IMAD.WIDE R6, R17, 0x4, R6 ;  /* 0x0000000411067825 */ /* 0x002fc800078e0206 */
[C---:B-----5:R-:W-:Y:S01]  /*01c0*/  IMAD.WIDE R8, R17.reuse, 0x4, R8 ;  /* 0x0000000411087825 */ /* 0x060fe200078e0208 */
[----:B------:R-:W4:Y:S03]  /*01d0*/  @!P0 LDG.E R12, desc[UR4][R6.64] ;  /* 0x00000004060c8981 */ /* 0x000f26000c1e1900 */
[----:B0-----:R-:W-:Y:S01]  /*01e0*/  IMAD.WIDE R10, R17, 0x4, R10 ;  /* 0x00000004110a7825 */ /* 0x001fe200078e020a */
[----:B------:R-:W5:Y:S04]  /*01f0*/  @!P0 LDG.E R14, desc[UR4][R8.64] ;  /* 0x00000004080e8981 */ /* 0x000f68000c1e1900 */
[----:B------:R-:W5:Y:S01]  /*0200*/  @!P0 LDG.E R16, desc[UR4][R10.64] ;  /* 0x000000040a108981 */ /* 0x000f62000c1e1900 */
[----:B------:R-:W-:-:S02]  /*0210*/  SHF.R.S32.HI R19, RZ, 0x1f, R17 ;  /* 0x0000001fff137819 */ /* 0x000fc40000011411 */
[----:B---3--:R-:W-:Y:S02]  /*0220*/  IADD3 R4, P2, R17, UR6, RZ ;  /* 0x0000000611047c10 */ /* 0x008fe4000ff5e0ff */
[----:B------:R-:W-:Y:S02]  /*0230*/  LOP3.LUT P0, RZ, R15, 0x10, RZ, 0xc0, !PT ;  /* 0x000000100fff7812 */ /* 0x000fe4000780c0ff */
[----:B------:R-:W-:Y:S01]  /*0240*/  IADD3.X R5, R19, UR7, RZ, P2, !PT ;  /* 0x0000000713057c10 */ /* 0x000fe200097fe4ff */
[----:B------:R-:W-:Y:S01]  /*0250*/  ULDC.64 UR6, c[0x0][0x240] ;  /* 0x0000900000067ab9 */ /* 0x000fe20000000a00 */
[----:B------:R-:W-:Y:S01]  /*0260*/  ISETP.LT.AND P0, PT, R17, 0x10, !P0 ;  /* 0x000000101100780c */ /* 0x000fe20004701270 */
[----:B--2---:R-:W-:-:S05]  /*0270*/  FFMA R0, R13, 0.0099999997764825820923, R0 ;  /* 0x3c23d70a0d007823 */ /* 0x004fca0000000000 */
[----:B------:R-:W-:Y:S01]  /*0280*/  FSETP.GT.AND P1, PT, R0, RZ, PT ;  /* 0x000000ff0000720b */ /* 0x000fe20003f24000 */
[----:B----4-:R-:W-:-:S03]  /*0290*/  FFMA R15, R13, 0.0099999997764825820923, R12 ;  /* 0x3c23d70a0d0f7823 */ /* 0x010fc6000000000c */
[----:B------:R-:W-:Y:S01]  /*02a0*/  SEL R25, RZ, 0x1, !P1 ;  /* 0x00000001ff197807 */ /* 0x000fe20004800000 */
[----:B-----5:R-:W-:Y:S01]  /*02b0*/  FFMA R18, R13, 0.0099999997764825820923, R14 ;  /* 0x3c23d70a0d127823 */ /* 0x020fe2000000000e */
[----:B------:R-:W-:Y:S01]  /*02c0*/  FSETP.GT.AND P2, PT, R15, RZ, PT ;  /* 0x000000ff0f00720b */ /* 0x000fe20003f44000 */
[----:B------:R-:W-:-:S06]  /*02d0*/  FFMA R16, R13, 0.0099999997764825820923, R16 ;  /* 0x3c23d70a0d107823 */ /* 0x000fcc0000000010 */
[----:B------:R-:W-:Y:S01]  /*02e0*/  @!P1 FMUL R0, R0, 0.20000000298023223877 ;  /* 0x3e4ccccd00009820 */ /* 0x000fe20000400000 */
[----:B------:R-:W-:-:S04]  /*02f0*/  IADD3 R12, P1, R17, UR6, RZ ;  /* 0x00000006110c7c10 */ /* 0x000fc8000ff3e0ff */
[----:B------:R-:W-:Y:S01]  /*0300*/  IADD3.X R13, R19, UR7, RZ, P1, !PT ;  /* 0x00000007130d7c10 */ /* 0x000fe20008ffe4ff */
[----:B------:R-:W-:Y:S01]  /*0310*/  ULDC.64 UR6, c[0x0][0x248] ;  /* 0x0000920000067ab9 */ /* 0x000fe20000000a00 */
[----:B------:R-:W-:Y:S01]  /*0320*/  FSETP.GT.AND P1, PT, R18, RZ, PT ;  /* 0x000000ff1200720b */ /* 0x000fe20003f24000 */
[----:B------:R-:W-:Y:S01]  /*0330*/  @!P2 FMUL R15, R15, 0.20000000298023223877 ;  /* 0x3e4ccccd0f0fa820 */ /* 0x000fe20000400000 */
[----:B------:R-:W-:Y:S01]  /*0340*/  IADD3 R14, P3, R17, UR6, RZ ;  /* 0x00000006110e7c10 */ /* 0x000fe2000ff7e0ff */
[----:B------:R-:W-:Y:S01]  /*0350*/  FMUL R21, R0, 1.4142135381698608398 ;  /* 0x3fb504f300157820 */ /* 0x000fe20000400000 */
[----:B------:R-:W-:Y:S01]  /*0360*/  SEL R27, RZ, 0x1, !P2 ;  /* 0x00000001ff1b7807 */ /* 0x000fe20005000000 */
[----:B------:R-:W-:Y:S01]  /*0370*/  FMUL R23, R15, 1.4142135381698608398 ;  /* 0x3fb504f30f177820 */ /* 0x000fe20000400000 */
[----:B------:R0:W-:Y:S01]  /*0380*/  @P0 STG.E.U8 desc[UR4][R4.64], R25 ;  /* 0x0000001904000986 */ /* 0x0001e2000c101104 */
[----:B------:R-:W-:Y:S02]  /*0390*/  FSETP.GT.AND P2, PT, R16, RZ, PT ;  /* 0x000000ff1000720b */ /* 0x000fe40003f44000 */
[----:B------:R-:W-:Y:S01]  /*03a0*/  IADD3.X R15, R19, UR7, RZ, P3, !PT ;  /* 0x00000007130f7c10 */ /* 0x000fe20009ffe4ff */
[----:B------:R1:W-:Y:S03]  /*03b0*/  @P0 STG.E desc[UR4][R2.64], R21 ;  /* 0x0000001502000986 */ /* 0x0003e6000c101904 */
[----:B------:R-:W-:Y:S01]  /*03c0*/  @!P1 FMUL R18, R18, 0.20000000298023223877 ;  /* 0x3e4ccccd12129820 */ /* 0x000fe20000400000 */
[----:B------:R2:W-:Y:S01]  /*03d0*/  @P0 STG.E.U8 desc[UR4][R12.64], R27 ;  /* 0x0000001b0c000986 */ /* 0x0005e2000c101104 */
[----:B0-----:R-:W-:-:S02]  /*03e0*/  IADD3 R4, P3, R17, UR8, RZ ;  /* 0x0000000811047c10 */ /* 0x001fc4000ff7e0ff */
[----:B------:R-:W-:Y:S01]  /*03f0*/  SEL R17, RZ, 0x1, !P1 ;  /* 0x00000001ff117807 */ /* 0x000fe20004800000 */
[----:B-1----:R-:W-:Y:S01]  /*0400*/  FMUL R3, R18, 1.4142135381698608398 ;  /* 0x3fb504f312037820 */ /* 0x002fe20000400000 */
[----:B------:R-:W-:Y:S01]  /*0410*/  IADD3.X R5, R19, UR9, RZ, P3, !PT ;  /* 0x0000000913057c10 */ /* 0x000fe20009ffe4ff */
[----:B------:R0:W-:Y:S01]  /*0420*/  @P0 STG.E desc[UR4][R6.64], R23 ;  /* 0x0000001706000986 */ /* 0x0001e2000c101904 */
[----:B--2---:R-:W-:-:S03]  /*0430*/  SEL R13, RZ, 0x1, !P2 ;  /* 0x00000001ff0d7807 */ /* 0x004fc60005000000 */
[----:B------:R0:W-:Y:S04]  /*0440*/  @P0 STG.E.U8 desc[UR4][R14.64], R17 ;  /* 0x000000110e000986 */ /* 0x0001e8000c101104 */
[----:B------:R0:W-:Y:S01]  /*0450*/  @P0 STG.E desc[UR4][R8.64], R3 ;  /* 0x0000000308000986 */ /* 0x0001e2000c101904 */
[----:B------:R-:W-:-:S03]  /*0460*/  @!P2 FMUL R16, R16, 0.20000000298023223877 ;  /* 0x3e4ccccd1010a820 */ /* 0x000fc60000400000 */
[----:B------:R0:W-:Y:S02]  /*0470*/  @P0 STG.E.U8 desc[UR4][R4.64], R13 ;  /* 0x0000000d04000986 */ /* 0x0001e4000c101104 */
[----:B0-----:R-:W-:Y:S05]  /*0480*/  @!P0 EXIT ;  /* 0x000000000000894d */ /* 0x001fea0003800000 */
[----:B0-----:R-:W-:-:S05]  /*0490*/  FMUL R3, R16, 1.4142135381698608398 ;  /* 0x3fb504f310037820 */ /* 0x001fca0000400000 */
[----:B------:R-:W-:Y:S01]  /*04a0*/  STG.E desc[UR4][R10.64], R3 ;  /* 0x000000030a007986 */ /* 0x000fe2000c101904 */
[----:B------:R-:W-:Y:S05]  /*04b0*/  EXIT ;  /* 0x000000000000794d */ /* 0x000fea0003800000 */
.L_x_0:
[----:B------:R-:W-:-:S00]  /*04c0*/  BRA `(.L_x_0) ;  /* 0xfffffffc00fc7947 */ /* 0x000fc0000383ffff */
[----:B------:R-:W-:-:S00]  /*04d0*/  NOP ;  /* 0x0000000000007918 */ /* 0x000fc00000000000 */
        /* <DEDUP_REMOVED lines=10> */
.L_x_1:


//--------------------- .nv.constant0.triton_poi_fused_add_leaky_relu_mul_5 --------------------------
	.section	.nv.constant0.triton_poi_fused_add_leaky_relu_mul_5,"a",@progbits
	.sectionflags	@""
	.align	4
.nv.constant0.triton_poi_fused_add_leaky_relu_mul_5:
	.zero		604
